	.headerflags	@"EF_CUDA_TEXMODE_UNIFIED EF_CUDA_64BIT_ADDRESS EF_CUDA_ACCELERATORS EF_CUDA_SM90 EF_CUDA_VIRTUAL_SM(EF_CUDA_SM90)"
	.elftype	@"ET_EXEC"


//--------------------- .nv.info                  --------------------------
	.section	.nv.info,"",@"SHT_CUDA_INFO"
	.align	4


	//----- nvinfo : EIATTR_REGCOUNT
	.align		4
        /*0000*/ 	.byte	0x04, 0x2f
        /*0002*/ 	.short	(.L_3 - .L_2)
	.align		4
.L_2:
        /*0004*/ 	.word	index@(triton_poi_fused__native_batch_norm_legit_no_training_4)
        /*0008*/ 	.word	0x0000001e


	//----- nvinfo : EIATTR_MIN_STACK_SIZE
	.align		4
.L_3:
        /*000c*/ 	.byte	0x04, 0x12
        /*000e*/ 	.short	(.L_5 - .L_4)
	.align		4
.L_4:
        /*0010*/ 	.word	index@(triton_poi_fused__native_batch_norm_legit_no_training_4)
        /*0014*/ 	.word	0x00000000


	//----- nvinfo : EIATTR_FRAME_SIZE
	.align		4
.L_5:
        /*0018*/ 	.byte	0x04, 0x11
        /*001a*/ 	.short	(.L_7 - .L_6)
	.align		4
.L_6:
        /*001c*/ 	.word	index@(triton_poi_fused__native_batch_norm_legit_no_training_4)
        /*0020*/ 	.word	0x00000000


	//----- nvinfo : EIATTR_MIN_STACK_SIZE
	.align		4
.L_7:
        /*0024*/ 	.byte	0x04, 0x12
        /*0026*/ 	.short	(.L_9 - .L_8)
	.align		4
.L_8:
        /*0028*/ 	.word	index@(triton_poi_fused__native_batch_norm_legit_no_training_4)
        /*002c*/ 	.word	0x00000000
.L_9:


//--------------------- .nv.info.triton_poi_fused__native_batch_norm_legit_no_training_4 --------------------------
	.section	.nv.info.triton_poi_fused__native_batch_norm_legit_no_training_4,"",@"SHT_CUDA_INFO"
	.sectionflags	@""
	.align	4


	//----- nvinfo : EIATTR_CUDA_API_VERSION
	.align		4
        /*0000*/ 	.byte	0x04, 0x37
        /*0002*/ 	.short	(.L_11 - .L_10)
.L_10:
        /*0004*/ 	.word	0x0000007c


	//----- nvinfo : EIATTR_KPARAM_INFO
	.align		4
.L_11:
        /*0008*/ 	.byte	0x04, 0x17
        /*000a*/ 	.short	(.L_13 - .L_12)
.L_12:
        /*000c*/ 	.word	0x00000000
        /*0010*/ 	.short	0x0006
        /*0012*/ 	.short	0x0030
        /*0014*/ 	.byte	0x00, 0xf0, 0x11, 0x00


	//----- nvinfo : EIATTR_KPARAM_INFO
	.align		4
.L_13:
        /*0018*/ 	.byte	0x04, 0x17
        /*001a*/ 	.short	(.L_15 - .L_14)
.L_14:
        /*001c*/ 	.word	0x00000000
        /*0020*/ 	.short	0x0005
        /*0022*/ 	.short	0x0028
        /*0024*/ 	.byte	0x00, 0xf4, 0x21, 0x00


	//----- nvinfo : EIATTR_KPARAM_INFO
	.align		4
.L_15:
        /*0028*/ 	.byte	0x04, 0x17
        /*002a*/ 	.short	(.L_17 - .L_16)
.L_16:
        /*002c*/ 	.word	0x00000000
        /*0030*/ 	.short	0x0004
        /*0032*/ 	.short	0x0020
        /*0034*/ 	.byte	0x00, 0xf4, 0x21, 0x00


	//----- nvinfo : EIATTR_KPARAM_INFO
	.align		4
.L_17:
        /*0038*/ 	.byte	0x04, 0x17
        /*003a*/ 	.short	(.L_19 - .L_18)
.L_18:
        /*003c*/ 	.word	0x00000000
        /*0040*/ 	.short	0x0003
        /*0042*/ 	.short	0x0018
        /*0044*/ 	.byte	0x00, 0xf4, 0x21, 0x00


	//----- nvinfo : EIATTR_KPARAM_INFO
	.align		4
.L_19:
        /*0048*/ 	.byte	0x04, 0x17
        /*004a*/ 	.short	(.L_21 - .L_20)
.L_20:
        /*004c*/ 	.word	0x00000000
        /*0050*/ 	.short	0x0002
        /*0052*/ 	.short	0x0010
        /*0054*/ 	.byte	0x00, 0xf4, 0x21, 0x00


	//----- nvinfo : EIATTR_KPARAM_INFO
	.align		4
.L_21:
        /*0058*/ 	.byte	0x04, 0x17
        /*005a*/ 	.short	(.L_23 - .L_22)
.L_22:
        /*005c*/ 	.word	0x00000000
        /*0060*/ 	.short	0x0001
        /*0062*/ 	.short	0x0008
        /*0064*/ 	.byte	0x00, 0xf4, 0x21, 0x00


	//----- nvinfo : EIATTR_KPARAM_INFO
	.align		4
.L_23:
        /*0068*/ 	.byte	0x04, 0x17
        /*006a*/ 	.short	(.L_25 - .L_24)
.L_24:
        /*006c*/ 	.word	0x00000000
        /*0070*/ 	.short	0x0000
        /*0072*/ 	.short	0x0000
        /*0074*/ 	.byte	0x00, 0xf4, 0x21, 0x00


	//----- nvinfo : EIATTR_SPARSE_MMA_MASK
	.align		4
.L_25:
        /*0078*/ 	.byte	0x03, 0x50
        /*007a*/ 	.short	0x0000


	//----- nvinfo : EIATTR_MAXREG_COUNT
	.align		4
        /*007c*/ 	.byte	0x03, 0x1b
        /*007e*/ 	.short	0x00ff


	//----- nvinfo : EIATTR_EXIT_INSTR_OFFSETS
	.align		4
        /*0080*/ 	.byte	0x04, 0x1c
        /*0082*/ 	.short	(.L_27 - .L_26)


	//   ....[0]....
.L_26:
        /*0084*/ 	.word	0x00000530


	//----- nvinfo : EIATTR_REQNTID
	.align		4
.L_27:
        /*0088*/ 	.byte	0x04, 0x10
        /*008a*/ 	.short	(.L_29 - .L_28)
.L_28:
        /*008c*/ 	.word	0x00000080
        /*0090*/ 	.word	0x00000001
        /*0094*/ 	.word	0x00000001


	//----- nvinfo : EIATTR_CBANK_PARAM_SIZE
	.align		4
.L_29:
        /*0098*/ 	.byte	0x03, 0x19
        /*009a*/ 	.short	0x0034


	//----- nvinfo : EIATTR_PARAM_CBANK
	.align		4
        /*009c*/ 	.byte	0x04, 0x0a
        /*009e*/ 	.short	(.L_31 - .L_30)
	.align		4
.L_30:
        /*00a0*/ 	.word	index@(.nv.constant0.triton_poi_fused__native_batch_norm_legit_no_training_4)
        /*00a4*/ 	.short	0x0210
        /*00a6*/ 	.short	0x0034


	//----- nvinfo : EIATTR_SW_WAR
	.align		4
.L_31:
        /*00a8*/ 	.byte	0x04, 0x36
        /*00aa*/ 	.short	(.L_33 - .L_32)
.L_32:
        /*00ac*/ 	.word	0x00000008
.L_33:


//--------------------- .nv.callgraph             --------------------------
	.section	.nv.callgraph,"",@"SHT_CUDA_CALLGRAPH"
	.align	4
	.sectionentsize	8
	.align		4
        /*0000*/ 	.word	0x00000000
	.align		4
        /*0004*/ 	.word	0xffffffff
	.align		4
        /*0008*/ 	.word	0x00000000
	.align		4
        /*000c*/ 	.word	0xfffffffe
	.align		4
        /*0010*/ 	.word	0x00000000
	.align		4
        /*0014*/ 	.word	0xfffffffd
	.align		4
        /*0018*/ 	.word	0x00000000
	.align		4
        /*001c*/ 	.word	0xfffffffc


//--------------------- .nv.constant4             --------------------------
	.section	.nv.constant4,"a",@progbits
	.align	8
	.align		8
.nv.constant4:
        /*0000*/ 	.dword	_$_str
	.align		8
        /*0008*/ 	.dword	_$_str_$_2


//--------------------- .text.triton_poi_fused__native_batch_norm_legit_no_training_4 --------------------------
	.section	.text.triton_poi_fused__native_batch_norm_legit_no_training_4,"ax",@progbits
	.align	128
        .global         triton_poi_fused__native_batch_norm_legit_no_training_4
        .type           triton_poi_fused__native_batch_norm_legit_no_training_4,@function
        .size           triton_poi_fused__native_batch_norm_legit_no_training_4,(.L_x_1 - triton_poi_fused__native_batch_norm_legit_no_training_4)
        .other          triton_poi_fused__native_batch_norm_legit_no_training_4,@"STO_CUDA_ENTRY STV_DEFAULT"
triton_poi_fused__native_batch_norm_legit_no_training_4:
.text.triton_poi_fused__native_batch_norm_legit_no_training_4:
[----:B------:R-:W-:Y:S01]  /*0000*/  LDC R1, c[0x0][0x28] ;  /* 0x00000a00ff017b82 */ /* 0x000fe20000000800 */
[----:B------:R-:W1:Y:S07]  /*0010*/  S2R R0, SR_TID.X ;  /* 0x0000000000007919 */ /* 0x000e6e0000002100 */
[----:B------:R-:W2:Y:S01]  /*0020*/  LDC.64 R20, c[0x0][0x220] ;  /* 0x00008800ff147b82 */ /* 0x000ea20000000a00 */
[----:B------:R-:W-:Y:S01]  /*0030*/  ULDC.64 UR4, c[0x0][0x208] ;  /* 0x0000820000047ab9 */ /* 0x000fe20000000a00 */
[----:B------:R-:W3:Y:S06]  /*0040*/  S2R R5, SR_CTAID.X ;  /* 0x0000000000057919 */ /* 0x000eec0000002500 */
[----:B------:R-:W4:Y:S08]  /*0050*/  LDC.64 R12, c[0x0][0x210] ;  /* 0x00008400ff0c7b82 */ /* 0x000f300000000a00 */
[----:B------:R-:W5:Y:S08]  /*0060*/  LDC.64 R16, c[0x0][0x218] ;  /* 0x00008600ff107b82 */ /* 0x000f700000000a00 */
[----:B------:R-:W5:Y:S01]  /*0070*/  LDC.64 R8, c[0x0][0x228] ;  /* 0x00008a00ff087b82 */ /* 0x000f620000000a00 */
[----:B-1----:R-:W-:-:S02]  /*0080*/  SHF.L.U32 R0, R0, 0x2, RZ ;  /* 0x0000000200007819 */ /* 0x002fc400000006ff */
[----:B---3--:R-:W-:Y:S02]  /*0090*/  SHF.R.S32.HI R3, RZ, 0x16, R5 ;  /* 0x00000016ff037819 */ /* 0x008fe40000011405 */
[----:B------:R-:W-:Y:S02]  /*00a0*/  LOP3.LUT R0, R0, 0x1fc, RZ, 0xc0, !PT ;  /* 0x000001fc00007812 */ /* 0x000fe400078ec0ff */
[----:B------:R-:W-:Y:S02]  /*00b0*/  SGXT R3, R3, 0x1 ;  /* 0x000000010303781a */ /* 0x000fe40000000200 */
[----:B------:R-:W-:Y:S02]  /*00c0*/  LEA R0, R5, R0, 0x9 ;  /* 0x0000000005007211 */ /* 0x000fe400078e48ff */
[----:B------:R-:W1:Y:S02]  /*00d0*/  LDC.64 R4, c[0x0][0x230] ;  /* 0x00008c00ff047b82 */ /* 0x000e640000000a00 */
[----:B------:R-:W-:-:S04]  /*00e0*/  LEA.HI R3, R3, R0, RZ, 0x4 ;  /* 0x0000000003037211 */ /* 0x000fc800078f20ff */
[----:B------:R-:W-:-:S04]  /*00f0*/  LOP3.LUT R3, R3, 0xfffffff0, RZ, 0xc0, !PT ;  /* 0xfffffff003037812 */ /* 0x000fc800078ec0ff */
[----:B------:R-:W-:-:S05]  /*0100*/  IADD3 R2, R0, -R3, RZ ;  /* 0x8000000300027210 */ /* 0x000fca0007ffe0ff */
[----:B--2---:R-:W-:-:S06]  /*0110*/  IMAD.WIDE R20, R2, 0x4, R20 ;  /* 0x0000000402147825 */ /* 0x004fcc00078e0214 */
[----:B------:R-:W2:Y:S01]  /*0120*/  LDG.E.EL.128 R20, desc[UR4][R20.64] ;  /* 0x0000000414147981 */ /* 0x000ea2000c2e1d00 */
[----:B----4-:R-:W-:-:S04]  /*0130*/  IMAD.WIDE R12, R0, 0x4, R12 ;  /* 0x00000004000c7825 */ /* 0x010fc800078e020c */
[C---:B-----5:R-:W-:Y:S02]  /*0140*/  IMAD.WIDE R16, R2.reuse, 0x4, R16 ;  /* 0x0000000402107825 */ /* 0x060fe400078e0210 */
[----:B------:R-:W3:Y:S04]  /*0150*/  LDG.E.128 R12, desc[UR4][R12.64] ;  /* 0x000000040c0c7981 */ /* 0x000ee8000c1e1d00 */
[----:B------:R-:W3:Y:S01]  /*0160*/  LDG.E.EL.128 R16, desc[UR4][R16.64] ;  /* 0x0000000410107981 */ /* 0x000ee2000c2e1d00 */
[----:B0-----:R-:W-:-:S04]  /*0170*/  IMAD.WIDE R8, R2, 0x4, R8 ;  /* 0x0000000402087825 */ /* 0x001fc800078e0208 */
[----:B-1----:R-:W-:Y:S02]  /*0180*/  IMAD.WIDE R4, R2, 0x4, R4 ;  /* 0x0000000402047825 */ /* 0x002fe400078e0204 */
[----:B------:R-:W4:Y:S01]  /*0190*/  LDG.E.EL.128 R8, desc[UR4][R8.64] ;  /* 0x0000000408087981 */ /* 0x000f22000c2e1d00 */
[----:B------:R-:W0:Y:S03]  /*01a0*/  LDC.64 R2, c[0x0][0x238] ;  /* 0x00008e00ff027b82 */ /* 0x000e260000000a00 */
[----:B------:R-:W4:Y:S01]  /*01b0*/  LDG.E.EL.128 R4, desc[UR4][R4.64] ;  /* 0x0000000404047981 */ /* 0x000f22000c2e1d00 */
[----:B0-----:R-:W-:-:S04]  /*01c0*/  IMAD.WIDE R2, R0, 0x4, R2 ;  /* 0x0000000400027825 */ /* 0x001fc800078e0202 */
[----:B--2---:R-:W-:Y:S01]  /*01d0*/  FADD R20, R20, 9.9999997473787516356e-06 ;  /* 0x3727c5ac14147421 */ /* 0x004fe20000000000 */
[----:B------:R-:W-:Y:S01]  /*01e0*/  FADD R22, R22, 9.9999997473787516356e-06 ;  /* 0x3727c5ac16167421 */ /* 0x000fe20000000000 */
[----:B------:R-:W-:Y:S01]  /*01f0*/  FADD R23, R23, 9.9999997473787516356e-06 ;  /* 0x3727c5ac17177421 */ /* 0x000fe20000000000 */
[----:B------:R-:W-:Y:S01]  /*0200*/  FADD R21, R21, 9.9999997473787516356e-06 ;  /* 0x3727c5ac15157421 */ /* 0x000fe20000000000 */
[----:B------:R0:W1:Y:S01]  /*0210*/  MUFU.SQRT R26, R20 ;  /* 0x00000014001a7308 */ /* 0x0000620000002000 */
[----:B---3--:R-:W-:-:S07]  /*0220*/  FADD R14, R14, -R18 ;  /* 0x800000120e0e7221 */ /* 0x008fce0000000000 */
[----:B------:R-:W2:Y:S01]  /*0230*/  MUFU.SQRT R24, R22 ;  /* 0x0000001600187308 */ /* 0x000ea20000002000 */
[----:B0-----:R-:W-:Y:S01]  /*0240*/  HFMA2.MMA R20, -RZ, RZ, 1.625, 0 ;  /* 0x3e800000ff147435 */ /* 0x001fe200000001ff */
[----:B------:R-:W-:Y:S01]  /*0250*/  FADD R13, R13, -R17 ;  /* 0x800000110d0d7221 */ /* 0x000fe20000000000 */
[----:B------:R-:W-:Y:S01]  /*0260*/  FADD R15, R15, -R19 ;  /* 0x800000130f0f7221 */ /* 0x000fe20000000000 */
[----:B------:R-:W-:Y:S01]  /*0270*/  FADD R12, R12, -R16 ;  /* 0x800000100c0c7221 */ /* 0x000fe20000000000 */
[----:B-1----:R-:W-:-:S03]  /*0280*/  FSETP.GT.AND P6, PT, R26, 8.50705917302346158658e+37, PT ;  /* 0x7e8000001a00780b */ /* 0x002fc60003fc4000 */
[----:B------:R-:W0:Y:S01]  /*0290*/  MUFU.SQRT R25, R23 ;  /* 0x0000001700197308 */ /* 0x000e220000002000 */
[----:B------:R-:W-:Y:S02]  /*02a0*/  FSETP.GEU.AND P2, PT, R26, 1.175494350822287508e-38, PT ;  /* 0x008000001a00780b */ /* 0x000fe40003f4e000 */
[----:B--2---:R-:W-:-:S05]  /*02b0*/  FSETP.GT.AND P4, PT, R24, 8.50705917302346158658e+37, PT ;  /* 0x7e8000001800780b */ /* 0x004fca0003f84000 */
[----:B------:R1:W2:Y:S01]  /*02c0*/  MUFU.SQRT R27, R21 ;  /* 0x00000015001b7308 */ /* 0x0002a20000002000 */
[----:B------:R-:W-:Y:S02]  /*02d0*/  FSETP.GEU.AND P0, PT, R24, 1.175494350822287508e-38, PT ;  /* 0x008000001800780b */ /* 0x000fe40003f0e000 */
[----:B------:R-:W-:Y:S01]  /*02e0*/  FSEL R17, R20, 1, P4 ;  /* 0x3f80000014117808 */ /* 0x000fe20002000000 */
[----:B------:R-:W-:Y:S01]  /*02f0*/  @P6 FMUL R26, R26, 0.25 ;  /* 0x3e8000001a1a6820 */ /* 0x000fe20000400000 */
[----:B0-----:R-:W-:-:S03]  /*0300*/  FSETP.GT.AND P3, PT, R25, 8.50705917302346158658e+37, PT ;  /* 0x7e8000001900780b */ /* 0x001fc60003f64000 */
[----:B------:R-:W-:Y:S01]  /*0310*/  @!P2 FMUL R26, R26, 16777216 ;  /* 0x4b8000001a1aa820 */ /* 0x000fe20000400000 */
[----:B-1----:R-:W-:Y:S02]  /*0320*/  FSEL R21, R20, 1, P6 ;  /* 0x3f80000014157808 */ /* 0x002fe40003000000 */
[----:B------:R-:W-:Y:S01]  /*0330*/  FSETP.GEU.AND P6, PT, R25, 1.175494350822287508e-38, PT ;  /* 0x008000001900780b */ /* 0x000fe20003fce000 */
[----:B------:R-:W-:Y:S01]  /*0340*/  @P4 FMUL R24, R24, 0.25 ;  /* 0x3e80000018184820 */ /* 0x000fe20000400000 */
[----:B------:R-:W0:Y:S01]  /*0350*/  MUFU.RCP R22, R26 ;  /* 0x0000001a00167308 */ /* 0x000e220000001000 */
[----:B------:R-:W-:Y:S01]  /*0360*/  @!P2 FMUL R21, R21, 16777216 ;  /* 0x4b8000001515a820 */ /* 0x000fe20000400000 */
[C---:B--2---:R-:W-:Y:S01]  /*0370*/  FSETP.GT.AND P5, PT, R27.reuse, 8.50705917302346158658e+37, PT ;  /* 0x7e8000001b00780b */ /* 0x044fe20003fa4000 */
[----:B------:R-:W-:Y:S01]  /*0380*/  @!P0 FMUL R24, R24, 16777216 ;  /* 0x4b80000018188820 */ /* 0x000fe20000400000 */
[----:B------:R-:W-:Y:S01]  /*0390*/  FSETP.GEU.AND P1, PT, R27, 1.175494350822287508e-38, PT ;  /* 0x008000001b00780b */ /* 0x000fe20003f2e000 */
[----:B------:R-:W-:Y:S01]  /*03a0*/  @!P0 FMUL R17, R17, 16777216 ;  /* 0x4b80000011118820 */ /* 0x000fe20000400000 */
[C---:B------:R-:W-:Y:S01]  /*03b0*/  FSEL R18, R20.reuse, 1, P5 ;  /* 0x3f80000014127808 */ /* 0x040fe20002800000 */
[----:B------:R-:W-:Y:S01]  /*03c0*/  @P3 FMUL R25, R25, 0.25 ;  /* 0x3e80000019193820 */ /* 0x000fe20000400000 */
[----:B------:R-:W-:Y:S01]  /*03d0*/  FSEL R20, R20, 1, P3 ;  /* 0x3f80000014147808 */ /* 0x000fe20001800000 */
[----:B------:R-:W1:Y:S02]  /*03e0*/  MUFU.RCP R24, R24 ;  /* 0x0000001800187308 */ /* 0x000e640000001000 */
[----:B------:R-:W-:-:S02]  /*03f0*/  @!P6 FMUL R25, R25, 16777216 ;  /* 0x4b8000001919e820 */ /* 0x000fc40000400000 */
[----:B------:R-:W-:Y:S02]  /*0400*/  @!P6 FMUL R20, R20, 16777216 ;  /* 0x4b8000001414e820 */ /* 0x000fe40000400000 */
[----:B------:R-:W-:Y:S01]  /*0410*/  @P5 FMUL R27, R27, 0.25 ;  /* 0x3e8000001b1b5820 */ /* 0x000fe20000400000 */
[----:B0-----:R-:W-:Y:S01]  /*0420*/  FMUL R21, R22, R21 ;  /* 0x0000001516157220 */ /* 0x001fe20000400000 */
[----:B------:R-:W0:Y:S01]  /*0430*/  MUFU.RCP R25, R25 ;  /* 0x0000001900197308 */ /* 0x000e220000001000 */
[----:B------:R-:W-:Y:S01]  /*0440*/  @!P1 FMUL R18, R18, 16777216 ;  /* 0x4b80000012129820 */ /* 0x000fe20000400000 */
[----:B------:R-:W-:Y:S01]  /*0450*/  @!P1 FMUL R27, R27, 16777216 ;  /* 0x4b8000001b1b9820 */ /* 0x000fe20000400000 */
[----:B------:R-:W-:Y:S01]  /*0460*/  FMUL R21, R12, R21 ;  /* 0x000000150c157220 */ /* 0x000fe20000400000 */
[----:B-1----:R-:W-:-:S04]  /*0470*/  FMUL R17, R24, R17 ;  /* 0x0000001118117220 */ /* 0x002fc80000400000 */
[----:B------:R-:W1:Y:S01]  /*0480*/  MUFU.RCP R23, R27 ;  /* 0x0000001b00177308 */ /* 0x000e620000001000 */
[----:B----4-:R-:W-:Y:S01]  /*0490*/  FFMA R4, R8, R21, R4 ;  /* 0x0000001508047223 */ /* 0x010fe20000000004 */
[----:B------:R-:W-:Y:S01]  /*04a0*/  FMUL R17, R14, R17 ;  /* 0x000000110e117220 */ /* 0x000fe20000400000 */
[----:B0-----:R-:W-:-:S03]  /*04b0*/  FMUL R20, R25, R20 ;  /* 0x0000001419147220 */ /* 0x001fc60000400000 */
[----:B------:R-:W-:Y:S01]  /*04c0*/  FFMA R6, R10, R17, R6 ;  /* 0x000000110a067223 */ /* 0x000fe20000000006 */
[----:B------:R-:W-:Y:S01]  /*04d0*/  FMUL R20, R15, R20 ;  /* 0x000000140f147220 */ /* 0x000fe20000400000 */
[----:B-1----:R-:W-:-:S03]  /*04e0*/  FMUL R18, R23, R18 ;  /* 0x0000001217127220 */ /* 0x002fc60000400000 */
[----:B------:R-:W-:Y:S01]  /*04f0*/  FFMA R7, R11, R20, R7 ;  /* 0x000000140b077223 */ /* 0x000fe20000000007 */
[----:B------:R-:W-:-:S04]  /*0500*/  FMUL R18, R13, R18 ;  /* 0x000000120d127220 */ /* 0x000fc80000400000 */
[----:B------:R-:W-:-:S05]  /*0510*/  FFMA R5, R9, R18, R5 ;  /* 0x0000001209057223 */ /* 0x000fca0000000005 */
[----:B------:R-:W-:Y:S01]  /*0520*/  STG.E.128 desc[UR4][R2.64], R4 ;  /* 0x0000000402007986 */ /* 0x000fe2000c101d04 */
[----:B------:R-:W-:Y:S05]  /*0530*/  EXIT ;  /* 0x000000000000794d */ /* 0x000fea0003800000 */
.L_x_0:
[----:B------:R-:W-:-:S00]  /*0540*/  BRA `(.L_x_0) ;  /* 0xfffffffc00fc7947 */ /* 0x000fc0000383ffff */
[----:B------:R-:W-:-:S00]  /*0550*/  NOP ;  /* 0x0000000000007918 */ /* 0x000fc00000000000 */
        /* <DEDUP_REMOVED lines=10> */
.L_x_1:


//--------------------- .nv.global.init           --------------------------
	.section	.nv.global.init,"aw",@progbits
.nv.global.init:
	.type		_$_str,@object
	.size		_$_str,(_$_str_$_2 - _$_str)
_$_str:
        /*0000*/ 	.byte	0x5f, 0x5f, 0x43, 0x55, 0x44, 0x41, 0x5f, 0x46, 0x54, 0x5a, 0x00
	.type		_$_str_$_2,@object
	.size		_$_str_$_2,(.L_1 - _$_str_$_2)
_$_str_$_2:
        /*000b*/ 	.byte	0x5f, 0x5f, 0x43, 0x55, 0x44, 0x41, 0x5f, 0x50, 0x52, 0x45, 0x43, 0x5f, 0x53, 0x51, 0x52, 0x54
        /*001b*/ 	.byte	0x00
.L_1:


//--------------------- .nv.constant0.triton_poi_fused__native_batch_norm_legit_no_training_4 --------------------------
	.section	.nv.constant0.triton_poi_fused__native_batch_norm_legit_no_training_4,"a",@progbits
	.sectionflags	@""
	.align	4
.nv.constant0.triton_poi_fused__native_batch_norm_legit_no_training_4:
	.zero		580
